//
// Generated by NVIDIA NVVM Compiler
//
// Compiler Build ID: CL-36424714
// Cuda compilation tools, release 13.0, V13.0.88
// Based on NVVM 20.0.0
//

.version 9.0
.target sm_100
.address_size 64

	// .globl	_Z3addPiS_S_

.visible .entry _Z3addPiS_S_(
	.param .u64 .ptr .align 1 _Z3addPiS_S__param_0,
	.param .u64 .ptr .align 1 _Z3addPiS_S__param_1,
	.param .u64 .ptr .align 1 _Z3addPiS_S__param_2
)
{
	.reg .pred 	%p<2>;
	.reg .b32 	%r<5>;
	.reg .b64 	%rd<11>;

	ld.param.u64 	%rd1, [_Z3addPiS_S__param_0];
	ld.param.u64 	%rd2, [_Z3addPiS_S__param_1];
	ld.param.u64 	%rd3, [_Z3addPiS_S__param_2];
	mov.u32 	%r1, %tid.x;
	setp.gt.u32 	%p1, %r1, 4;
	@%p1 bra 	$L__BB0_2;
	cvta.to.global.u64 	%rd4, %rd2;
	cvta.to.global.u64 	%rd5, %rd1;
	cvta.to.global.u64 	%rd6, %rd3;
	mul.wide.u32 	%rd7, %r1, 4;
	add.s64 	%rd8, %rd4, %rd7;
	ld.global.u32 	%r2, [%rd8];
	add.s64 	%rd9, %rd5, %rd7;
	ld.global.u32 	%r3, [%rd9];
	add.s32 	%r4, %r3, %r2;
	add.s64 	%rd10, %rd6, %rd7;
	st.global.u32 	[%rd10], %r4;
$L__BB0_2:
	ret;

}


// ===== COMPILED SASS (sm_100) =====

	.target	sm_100

	.elftype	@"ET_EXEC"


//--------------------- .note.nv.tkinfo           --------------------------
	.section	.note.nv.tkinfo,"",@"SHT_NOTE"
	.sectionflags	@"SHF_NOTE_NV_TKINFO"
	.tkinfo
        /*0018*/ 	.word	0x00000002
        /*0030*/ 	.string	""
        /*0030*/ 	.string	"ptxas"
        /*0030*/ 	.string	"Cuda compilation tools, release 13.0, V13.0.88"
        /*0030*/ 	.string	"Build cuda_13.0.r13.0/compiler.36424714_0"
        /*0030*/ 	.string	"-arch sm_100 -m 64 "



//--------------------- .note.nv.cuinfo           --------------------------
	.section	.note.nv.cuinfo,"",@"SHT_NOTE"
	.sectionflags	@"SHF_NOTE_NV_CUINFO"
        /*0018*/ 	.short	0x0002
        /*001a*/ 	.short	0x0064
        /*001c*/ 	.short	0x0082
	.zero		2


//--------------------- .nv.info                  --------------------------
	.section	.nv.info,"",@"SHT_CUDA_INFO"
	.align	4


	//----- nvinfo : EIATTR_REGCOUNT
	.align		4
        /*0000*/ 	.byte	0x04, 0x2f
        /*0002*/ 	.short	(.L_1 - .L_0)
	.align		4
.L_0:
        /*0004*/ 	.word	index@(_Z3addPiS_S_)
        /*0008*/ 	.word	0x0000000c


	//----- nvinfo : EIATTR_FRAME_SIZE
	.align		4
.L_1:
        /*000c*/ 	.byte	0x04, 0x11
        /*000e*/ 	.short	(.L_3 - .L_2)
	.align		4
.L_2:
        /*0010*/ 	.word	index@(_Z3addPiS_S_)
        /*0014*/ 	.word	0x00000000


	//----- nvinfo : EIATTR_MIN_STACK_SIZE
	.align		4
.L_3:
        /*0018*/ 	.byte	0x04, 0x12
        /*001a*/ 	.short	(.L_5 - .L_4)
	.align		4
.L_4:
        /*001c*/ 	.word	index@(_Z3addPiS_S_)
        /*0020*/ 	.word	0x00000000
.L_5:


//--------------------- .nv.compat                --------------------------
	.section	.nv.compat,"",@"SHT_CUDA_COMPAT_INFO"
	.align	4
        /*0000*/ 	.byte	0x02, 0x09, 0x00, 0x00, 0x02, 0x02, 0x01, 0x00, 0x02, 0x05, 0x05, 0x00, 0x03, 0x07, 0x01, 0x01
        /*0010*/ 	.byte	0x02, 0x03, 0x00, 0x00, 0x02, 0x06, 0x01, 0x00, 0x04, 0x0b, 0x08, 0x00, 0x09, 0x00, 0x00, 0x00
        /*0020*/ 	.byte	0x00, 0x00, 0x00, 0x00


//--------------------- .nv.info._Z3addPiS_S_     --------------------------
	.section	.nv.info._Z3addPiS_S_,"",@"SHT_CUDA_INFO"
	.sectionflags	@""
	.align	4


	//----- nvinfo : EIATTR_CUDA_API_VERSION
	.align		4
        /*0000*/ 	.byte	0x04, 0x37
        /*0002*/ 	.short	(.L_7 - .L_6)
.L_6:
        /*0004*/ 	.word	0x00000082


	//----- nvinfo : EIATTR_KPARAM_INFO
	.align		4
.L_7:
        /*0008*/ 	.byte	0x04, 0x17
        /*000a*/ 	.short	(.L_9 - .L_8)
.L_8:
        /*000c*/ 	.word	0x00000000
        /*0010*/ 	.short	0x0002
        /*0012*/ 	.short	0x0010
        /*0014*/ 	.byte	0x00, 0xf5, 0x21, 0x00


	//----- nvinfo : EIATTR_KPARAM_INFO
	.align		4
.L_9:
        /*0018*/ 	.byte	0x04, 0x17
        /*001a*/ 	.short	(.L_11 - .L_10)
.L_10:
        /*001c*/ 	.word	0x00000000
        /*0020*/ 	.short	0x0001
        /*0022*/ 	.short	0x0008
        /*0024*/ 	.byte	0x00, 0xf5, 0x21, 0x00


	//----- nvinfo : EIATTR_KPARAM_INFO
	.align		4
.L_11:
        /*0028*/ 	.byte	0x04, 0x17
        /*002a*/ 	.short	(.L_13 - .L_12)
.L_12:
        /*002c*/ 	.word	0x00000000
        /*0030*/ 	.short	0x0000
        /*0032*/ 	.short	0x0000
        /*0034*/ 	.byte	0x00, 0xf5, 0x21, 0x00


	//----- nvinfo : EIATTR_SPARSE_MMA_MASK
	.align		4
.L_13:
        /*0038*/ 	.byte	0x03, 0x50
        /*003a*/ 	.short	0x0000


	//----- nvinfo : EIATTR_MAXREG_COUNT
	.align		4
        /*003c*/ 	.byte	0x03, 0x1b
        /*003e*/ 	.short	0x00ff


	//----- nvinfo : EIATTR_MERCURY_ISA_VERSION
	.align		4
        /*0040*/ 	.byte	0x03, 0x5f
        /*0042*/ 	.short	0x0101


	//----- nvinfo : EIATTR_VRC_CTA_INIT_COUNT
	.align		4
        /*0044*/ 	.byte	0x02, 0x4a
	.zero		1
	.zero		1


	//----- nvinfo : EIATTR_EXIT_INSTR_OFFSETS
	.align		4
        /*0048*/ 	.byte	0x04, 0x1c
        /*004a*/ 	.short	(.L_15 - .L_14)


	//   ....[0]....
.L_14:
        /*004c*/ 	.word	0x00000030


	//   ....[1]....
        /*0050*/ 	.word	0x000000f0


	//----- nvinfo : EIATTR_CBANK_PARAM_SIZE
	.align		4
.L_15:
        /*0054*/ 	.byte	0x03, 0x19
        /*0056*/ 	.short	0x0018


	//----- nvinfo : EIATTR_PARAM_CBANK
	.align		4
        /*0058*/ 	.byte	0x04, 0x0a
        /*005a*/ 	.short	(.L_17 - .L_16)
	.align		4
.L_16:
        /*005c*/ 	.word	index@(.nv.constant0._Z3addPiS_S_)
        /*0060*/ 	.short	0x0380
        /*0062*/ 	.short	0x0018


	//----- nvinfo : EIATTR_SW_WAR
	.align		4
.L_17:
        /*0064*/ 	.byte	0x04, 0x36
        /*0066*/ 	.short	(.L_19 - .L_18)
.L_18:
        /*0068*/ 	.word	0x00000008
.L_19:


//--------------------- .nv.callgraph             --------------------------
	.section	.nv.callgraph,"",@"SHT_CUDA_CALLGRAPH"
	.align	4
	.sectionentsize	8
	.align		4
        /*0000*/ 	.word	0x00000000
	.align		4
        /*0004*/ 	.word	0xffffffff
	.align		4
        /*0008*/ 	.word	0x00000000
	.align		4
        /*000c*/ 	.word	0xfffffffe
	.align		4
        /*0010*/ 	.word	0x00000000
	.align		4
        /*0014*/ 	.word	0xfffffffd
	.align		4
        /*0018*/ 	.word	0x00000000
	.align		4
        /*001c*/ 	.word	0xfffffffc


//--------------------- .text._Z3addPiS_S_        --------------------------
	.section	.text._Z3addPiS_S_,"ax",@progbits
	.align	128
        .global         _Z3addPiS_S_
        .type           _Z3addPiS_S_,@function
        .size           _Z3addPiS_S_,(.L_x_1 - _Z3addPiS_S_)
        .other          _Z3addPiS_S_,@"STO_CUDA_ENTRY STV_DEFAULT"
_Z3addPiS_S_:
.text._Z3addPiS_S_:
[----:B------:R-:W-:Y:S01]  /*0000*/  LDC R1, c[0x0][0x37c] ;  /* 0x0000df00ff017b82 */ /* 0x000fe20000000800 */
[----:B------:R-:W0:Y:S02]  /*0010*/  S2R R9, SR_TID.X ;  /* 0x0000000000097919 */ /* 0x000e240000002100 */
[----:B0-----:R-:W-:-:S13]  /*0020*/  ISETP.GT.U32.AND P0, PT, R9, 0x4, PT ;  /* 0x000000040900780c */ /* 0x001fda0003f04070 */
[----:B------:R-:W-:Y:S05]  /*0030*/  @P0 EXIT ;  /* 0x000000000000094d */ /* 0x000fea0003800000 */
[----:B------:R-:W0:Y:S01]  /*0040*/  LDC.64 R2, c[0x0][0x388] ;  /* 0x0000e200ff027b82 */ /* 0x000e220000000a00 */
[----:B------:R-:W1:Y:S07]  /*0050*/  LDCU.64 UR4, c[0x0][0x358] ;  /* 0x00006b00ff0477ac */ /* 0x000e6e0008000a00 */
[----:B------:R-:W2:Y:S08]  /*0060*/  LDC.64 R4, c[0x0][0x380] ;  /* 0x0000e000ff047b82 */ /* 0x000eb00000000a00 */
[----:B------:R-:W3:Y:S01]  /*0070*/  LDC.64 R6, c[0x0][0x390] ;  /* 0x0000e400ff067b82 */ /* 0x000ee20000000a00 */
[----:B0-----:R-:W-:-:S06]  /*0080*/  IMAD.WIDE.U32 R2, R9, 0x4, R2 ;  /* 0x0000000409027825 */ /* 0x001fcc00078e0002 */
[----:B-1----:R-:W4:Y:S01]  /*0090*/  LDG.E R2, desc[UR4][R2.64] ;  /* 0x0000000402027981 */ /* 0x002f22000c1e1900 */
[----:B--2---:R-:W-:-:S06]  /*00a0*/  IMAD.WIDE.U32 R4, R9, 0x4, R4 ;  /* 0x0000000409047825 */ /* 0x004fcc00078e0004 */
[----:B------:R-:W4:Y:S01]  /*00b0*/  LDG.E R5, desc[UR4][R4.64] ;  /* 0x0000000404057981 */ /* 0x000f22000c1e1900 */
[----:B---3--:R-:W-:Y:S01]  /*00c0*/  IMAD.WIDE.U32 R6, R9, 0x4, R6 ;  /* 0x0000000409067825 */ /* 0x008fe200078e0006 */
[----:B----4-:R-:W-:-:S05]  /*00d0*/  IADD3 R9, PT, PT, R2, R5, RZ ;  /* 0x0000000502097210 */ /* 0x010fca0007ffe0ff */
[----:B------:R-:W-:Y:S01]  /*00e0*/  STG.E desc[UR4][R6.64], R9 ;  /* 0x0000000906007986 */ /* 0x000fe2000c101904 */
[----:B------:R-:W-:Y:S05]  /*00f0*/  EXIT ;  /* 0x000000000000794d */ /* 0x000fea0003800000 */
.L_x_0:
[----:B------:R-:W-:-:S00]  /*0100*/  BRA `(.L_x_0) ;  /* 0xfffffffc00fc7947 */ /* 0x000fc0000383ffff */
[----:B------:R-:W-:-:S00]  /*0110*/  NOP ;  /* 0x0000000000007918 */ /* 0x000fc00000000000 */
        /* <DEDUP_REMOVED lines=14> */
.L_x_1:


//--------------------- .nv.shared.reserved.0     --------------------------
	.section	.nv.shared.reserved.0,"aw",@nobits
	.weak		__nv_reservedSMEM_offset_0_alias
	.size		__nv_reservedSMEM_offset_0_alias, 0, 64
	.other		__nv_reservedSMEM_offset_0_alias,@"STO_CUDA_RESERVED_SHARED STV_DEFAULT"
__nv_reservedSMEM_offset_0_alias:
	.zero		0
	.zero		64


//--------------------- .nv.constant0._Z3addPiS_S_ --------------------------
	.section	.nv.constant0._Z3addPiS_S_,"a",@progbits
	.sectionflags	@""
	.align	4
.nv.constant0._Z3addPiS_S_:
	.zero		920


//--------------------- SYMBOLS --------------------------

	.type		.nv.reservedSmem.offset0,@object
	.size		.nv.reservedSmem.offset0,0x4
